//
// Generated by NVIDIA NVVM Compiler
//
// Compiler Build ID: CL-36424714
// Cuda compilation tools, release 13.0, V13.0.88
// Based on NVVM 20.0.0
//

.version 9.0
.target sm_100
.address_size 64

	// .globl	_Z5ratioPK4int2PS_PK6float2S5_Pi

.visible .entry _Z5ratioPK4int2PS_PK6float2S5_Pi(
	.param .u64 .ptr .align 1 _Z5ratioPK4int2PS_PK6float2S5_Pi_param_0,
	.param .u64 .ptr .align 1 _Z5ratioPK4int2PS_PK6float2S5_Pi_param_1,
	.param .u64 .ptr .align 1 _Z5ratioPK4int2PS_PK6float2S5_Pi_param_2,
	.param .u64 .ptr .align 1 _Z5ratioPK4int2PS_PK6float2S5_Pi_param_3,
	.param .u64 .ptr .align 1 _Z5ratioPK4int2PS_PK6float2S5_Pi_param_4
)
{
	.reg .pred 	%p<2>;
	.reg .b32 	%r<6>;
	.reg .b32 	%f<4>;
	.reg .b64 	%rd<12>;

	ld.param.u64 	%rd3, [_Z5ratioPK4int2PS_PK6float2S5_Pi_param_0];
	ld.param.u64 	%rd4, [_Z5ratioPK4int2PS_PK6float2S5_Pi_param_2];
	ld.param.u64 	%rd2, [_Z5ratioPK4int2PS_PK6float2S5_Pi_param_4];
	cvta.to.global.u64 	%rd5, %rd3;
	cvta.to.global.u64 	%rd6, %rd4;
	mov.u32 	%r2, %ctaid.x;
	mov.u32 	%r3, %ntid.x;
	mov.u32 	%r4, %tid.x;
	mad.lo.s32 	%r1, %r2, %r3, %r4;
	mul.wide.s32 	%rd7, %r1, 8;
	add.s64 	%rd1, %rd5, %rd7;
	add.s64 	%rd8, %rd6, %rd7;
	ld.global.v2.f32 	{%f1, %f2}, [%rd8];
	div.rn.f32 	%f3, %f1, %f2;
	setp.geu.f32 	%p1, %f3, 0f3F59999A;
	@%p1 bra 	$L__BB0_2;
	cvta.to.global.u64 	%rd9, %rd2;
	ld.global.u32 	%r5, [%rd1];
	mul.wide.s32 	%rd10, %r1, 4;
	add.s64 	%rd11, %rd9, %rd10;
	st.global.u32 	[%rd11], %r5;
$L__BB0_2:
	ret;

}


// ===== COMPILED SASS (sm_100) =====

	.target	sm_100

	.elftype	@"ET_EXEC"


//--------------------- .note.nv.tkinfo           --------------------------
	.section	.note.nv.tkinfo,"",@"SHT_NOTE"
	.sectionflags	@"SHF_NOTE_NV_TKINFO"
	.tkinfo
        /*0018*/ 	.word	0x00000002
        /*0030*/ 	.string	""
        /*0030*/ 	.string	"ptxas"
        /*0030*/ 	.string	"Cuda compilation tools, release 13.0, V13.0.88"
        /*0030*/ 	.string	"Build cuda_13.0.r13.0/compiler.36424714_0"
        /*0030*/ 	.string	"-arch sm_100 -m 64 "



//--------------------- .note.nv.cuinfo           --------------------------
	.section	.note.nv.cuinfo,"",@"SHT_NOTE"
	.sectionflags	@"SHF_NOTE_NV_CUINFO"
        /*0018*/ 	.short	0x0002
        /*001a*/ 	.short	0x0064
        /*001c*/ 	.short	0x0082
	.zero		2


//--------------------- .nv.info                  --------------------------
	.section	.nv.info,"",@"SHT_CUDA_INFO"
	.align	4


	//----- nvinfo : EIATTR_REGCOUNT
	.align		4
        /*0000*/ 	.byte	0x04, 0x2f
        /*0002*/ 	.short	(.L_1 - .L_0)
	.align		4
.L_0:
        /*0004*/ 	.word	index@(_Z5ratioPK4int2PS_PK6float2S5_Pi)
        /*0008*/ 	.word	0x00000011


	//----- nvinfo : EIATTR_FRAME_SIZE
	.align		4
.L_1:
        /*000c*/ 	.byte	0x04, 0x11
        /*000e*/ 	.short	(.L_3 - .L_2)
	.align		4
.L_2:
        /*0010*/ 	.word	index@($__internal_0_$__cuda_sm3x_div_rn_noftz_f32_slowpath)
        /*0014*/ 	.word	0x00000000


	//----- nvinfo : EIATTR_FRAME_SIZE
	.align		4
.L_3:
        /*0018*/ 	.byte	0x04, 0x11
        /*001a*/ 	.short	(.L_5 - .L_4)
	.align		4
.L_4:
        /*001c*/ 	.word	index@(_Z5ratioPK4int2PS_PK6float2S5_Pi)
        /*0020*/ 	.word	0x00000000


	//----- nvinfo : EIATTR_MIN_STACK_SIZE
	.align		4
.L_5:
        /*0024*/ 	.byte	0x04, 0x12
        /*0026*/ 	.short	(.L_7 - .L_6)
	.align		4
.L_6:
        /*0028*/ 	.word	index@(_Z5ratioPK4int2PS_PK6float2S5_Pi)
        /*002c*/ 	.word	0x00000000
.L_7:


//--------------------- .nv.compat                --------------------------
	.section	.nv.compat,"",@"SHT_CUDA_COMPAT_INFO"
	.align	4
        /*0000*/ 	.byte	0x02, 0x09, 0x00, 0x00, 0x02, 0x02, 0x01, 0x00, 0x02, 0x05, 0x05, 0x00, 0x03, 0x07, 0x01, 0x01
        /*0010*/ 	.byte	0x02, 0x03, 0x00, 0x00, 0x02, 0x06, 0x01, 0x00, 0x04, 0x0b, 0x08, 0x00, 0x01, 0x00, 0x00, 0x00
        /*0020*/ 	.byte	0x00, 0x00, 0x00, 0x00


//--------------------- .nv.info._Z5ratioPK4int2PS_PK6float2S5_Pi --------------------------
	.section	.nv.info._Z5ratioPK4int2PS_PK6float2S5_Pi,"",@"SHT_CUDA_INFO"
	.sectionflags	@""
	.align	4


	//----- nvinfo : EIATTR_CUDA_API_VERSION
	.align		4
        /*0000*/ 	.byte	0x04, 0x37
        /*0002*/ 	.short	(.L_9 - .L_8)
.L_8:
        /*0004*/ 	.word	0x00000082


	//----- nvinfo : EIATTR_KPARAM_INFO
	.align		4
.L_9:
        /*0008*/ 	.byte	0x04, 0x17
        /*000a*/ 	.short	(.L_11 - .L_10)
.L_10:
        /*000c*/ 	.word	0x00000000
        /*0010*/ 	.short	0x0004
        /*0012*/ 	.short	0x0020
        /*0014*/ 	.byte	0x00, 0xf5, 0x21, 0x00


	//----- nvinfo : EIATTR_KPARAM_INFO
	.align		4
.L_11:
        /*0018*/ 	.byte	0x04, 0x17
        /*001a*/ 	.short	(.L_13 - .L_12)
.L_12:
        /*001c*/ 	.word	0x00000000
        /*0020*/ 	.short	0x0003
        /*0022*/ 	.short	0x0018
        /*0024*/ 	.byte	0x00, 0xf5, 0x21, 0x00


	//----- nvinfo : EIATTR_KPARAM_INFO
	.align		4
.L_13:
        /*0028*/ 	.byte	0x04, 0x17
        /*002a*/ 	.short	(.L_15 - .L_14)
.L_14:
        /*002c*/ 	.word	0x00000000
        /*0030*/ 	.short	0x0002
        /*0032*/ 	.short	0x0010
        /*0034*/ 	.byte	0x00, 0xf5, 0x21, 0x00


	//----- nvinfo : EIATTR_KPARAM_INFO
	.align		4
.L_15:
        /*0038*/ 	.byte	0x04, 0x17
        /*003a*/ 	.short	(.L_17 - .L_16)
.L_16:
        /*003c*/ 	.word	0x00000000
        /*0040*/ 	.short	0x0001
        /*0042*/ 	.short	0x0008
        /*0044*/ 	.byte	0x00, 0xf5, 0x21, 0x00


	//----- nvinfo : EIATTR_KPARAM_INFO
	.align		4
.L_17:
        /*0048*/ 	.byte	0x04, 0x17
        /*004a*/ 	.short	(.L_19 - .L_18)
.L_18:
        /*004c*/ 	.word	0x00000000
        /*0050*/ 	.short	0x0000
        /*0052*/ 	.short	0x0000
        /*0054*/ 	.byte	0x00, 0xf5, 0x21, 0x00


	//----- nvinfo : EIATTR_SPARSE_MMA_MASK
	.align		4
.L_19:
        /*0058*/ 	.byte	0x03, 0x50
        /*005a*/ 	.short	0x0000


	//----- nvinfo : EIATTR_MAXREG_COUNT
	.align		4
        /*005c*/ 	.byte	0x03, 0x1b
        /*005e*/ 	.short	0x00ff


	//----- nvinfo : EIATTR_MERCURY_ISA_VERSION
	.align		4
        /*0060*/ 	.byte	0x03, 0x5f
        /*0062*/ 	.short	0x0101


	//----- nvinfo : EIATTR_VRC_CTA_INIT_COUNT
	.align		4
        /*0064*/ 	.byte	0x02, 0x4a
	.zero		1
	.zero		1


	//----- nvinfo : EIATTR_EXIT_INSTR_OFFSETS
	.align		4
        /*0068*/ 	.byte	0x04, 0x1c
        /*006a*/ 	.short	(.L_21 - .L_20)


	//   ....[0]....
.L_20:
        /*006c*/ 	.word	0x00000180


	//   ....[1]....
        /*0070*/ 	.word	0x000001d0


	//----- nvinfo : EIATTR_CRS_STACK_SIZE
	.align		4
.L_21:
        /*0074*/ 	.byte	0x04, 0x1e
        /*0076*/ 	.short	(.L_23 - .L_22)
.L_22:
        /*0078*/ 	.word	0x00000000


	//----- nvinfo : EIATTR_CBANK_PARAM_SIZE
	.align		4
.L_23:
        /*007c*/ 	.byte	0x03, 0x19
        /*007e*/ 	.short	0x0028


	//----- nvinfo : EIATTR_PARAM_CBANK
	.align		4
        /*0080*/ 	.byte	0x04, 0x0a
        /*0082*/ 	.short	(.L_25 - .L_24)
	.align		4
.L_24:
        /*0084*/ 	.word	index@(.nv.constant0._Z5ratioPK4int2PS_PK6float2S5_Pi)
        /*0088*/ 	.short	0x0380
        /*008a*/ 	.short	0x0028


	//----- nvinfo : EIATTR_SW_WAR
	.align		4
.L_25:
        /*008c*/ 	.byte	0x04, 0x36
        /*008e*/ 	.short	(.L_27 - .L_26)
.L_26:
        /*0090*/ 	.word	0x00000008
.L_27:


//--------------------- .nv.callgraph             --------------------------
	.section	.nv.callgraph,"",@"SHT_CUDA_CALLGRAPH"
	.align	4
	.sectionentsize	8
	.align		4
        /*0000*/ 	.word	0x00000000
	.align		4
        /*0004*/ 	.word	0xffffffff
	.align		4
        /*0008*/ 	.word	0x00000000
	.align		4
        /*000c*/ 	.word	0xfffffffe
	.align		4
        /*0010*/ 	.word	0x00000000
	.align		4
        /*0014*/ 	.word	0xfffffffd
	.align		4
        /*0018*/ 	.word	0x00000000
	.align		4
        /*001c*/ 	.word	0xfffffffc


//--------------------- .text._Z5ratioPK4int2PS_PK6float2S5_Pi --------------------------
	.section	.text._Z5ratioPK4int2PS_PK6float2S5_Pi,"ax",@progbits
	.align	128
        .global         _Z5ratioPK4int2PS_PK6float2S5_Pi
        .type           _Z5ratioPK4int2PS_PK6float2S5_Pi,@function
        .size           _Z5ratioPK4int2PS_PK6float2S5_Pi,(.L_x_14 - _Z5ratioPK4int2PS_PK6float2S5_Pi)
        .other          _Z5ratioPK4int2PS_PK6float2S5_Pi,@"STO_CUDA_ENTRY STV_DEFAULT"
_Z5ratioPK4int2PS_PK6float2S5_Pi:
.text._Z5ratioPK4int2PS_PK6float2S5_Pi:
[----:B------:R-:W-:Y:S01]  /*0000*/  LDC R1, c[0x0][0x37c] ;  /* 0x0000df00ff017b82 */ /* 0x000fe20000000800 */
[----:B------:R-:W0:Y:S07]  /*0010*/  S2R R5, SR_TID.X ;  /* 0x0000000000057919 */ /* 0x000e2e0000002100 */
[----:B------:R-:W0:Y:S01]  /*0020*/  S2UR UR6, SR_CTAID.X ;  /* 0x00000000000679c3 */ /* 0x000e220000002500 */
[----:B------:R-:W1:Y:S07]  /*0030*/  LDCU.64 UR4, c[0x0][0x358] ;  /* 0x00006b00ff0477ac */ /* 0x000e6e0008000a00 */
[----:B------:R-:W0:Y:S08]  /*0040*/  LDC R6, c[0x0][0x360] ;  /* 0x0000d800ff067b82 */ /* 0x000e300000000800 */
[----:B------:R-:W2:Y:S01]  /*0050*/  LDC.64 R2, c[0x0][0x390] ;  /* 0x0000e400ff027b82 */ /* 0x000ea20000000a00 */
[----:B0-----:R-:W-:-:S07]  /*0060*/  IMAD R6, R6, UR6, R5 ;  /* 0x0000000606067c24 */ /* 0x001fce000f8e0205 */
[----:B------:R-:W0:Y:S01]  /*0070*/  LDC.64 R4, c[0x0][0x380] ;  /* 0x0000e000ff047b82 */ /* 0x000e220000000a00 */
[----:B--2---:R-:W-:-:S06]  /*0080*/  IMAD.WIDE R2, R6, 0x8, R2 ;  /* 0x0000000806027825 */ /* 0x004fcc00078e0202 */
[----:B-1----:R-:W2:Y:S01]  /*0090*/  LDG.E.64 R2, desc[UR4][R2.64] ;  /* 0x0000000402027981 */ /* 0x002ea2000c1e1b00 */
[----:B------:R-:W-:Y:S01]  /*00a0*/  BSSY.RECONVERGENT B0, `(.L_x_0) ;  /* 0x000000c000007945 */ /* 0x000fe20003800200 */
[----:B0-----:R-:W-:Y:S01]  /*00b0*/  IMAD.WIDE R4, R6, 0x8, R4 ;  /* 0x0000000806047825 */ /* 0x001fe200078e0204 */
[----:B--2---:R-:W0:Y:S08]  /*00c0*/  MUFU.RCP R0, R3 ;  /* 0x0000000300007308 */ /* 0x004e300000001000 */
[----:B------:R-:W1:Y:S01]  /*00d0*/  FCHK P0, R2, R3 ;  /* 0x0000000302007302 */ /* 0x000e620000000000 */
[----:B0-----:R-:W-:-:S04]  /*00e0*/  FFMA R7, -R3, R0, 1 ;  /* 0x3f80000003077423 */ /* 0x001fc80000000100 */
[----:B------:R-:W-:-:S04]  /*00f0*/  FFMA R7, R0, R7, R0 ;  /* 0x0000000700077223 */ /* 0x000fc80000000000 */
[----:B------:R-:W-:-:S04]  /*0100*/  FFMA R0, R2, R7, RZ ;  /* 0x0000000702007223 */ /* 0x000fc800000000ff */
[----:B------:R-:W-:-:S04]  /*0110*/  FFMA R8, -R3, R0, R2 ;  /* 0x0000000003087223 */ /* 0x000fc80000000102 */
[----:B------:R-:W-:Y:S01]  /*0120*/  FFMA R0, R7, R8, R0 ;  /* 0x0000000807007223 */ /* 0x000fe20000000000 */
[----:B-1----:R-:W-:Y:S06]  /*0130*/  @!P0 BRA `(.L_x_1) ;  /* 0x0000000000088947 */ /* 0x002fec0003800000 */
[----:B------:R-:W-:-:S07]  /*0140*/  MOV R8, 0x160 ;  /* 0x0000016000087802 */ /* 0x000fce0000000f00 */
[----:B------:R-:W-:Y:S05]  /*0150*/  CALL.REL.NOINC `($__internal_0_$__cuda_sm3x_div_rn_noftz_f32_slowpath) ;  /* 0x0000000000207944 */ /* 0x000fea0003c00000 */
.L_x_1:
[----:B------:R-:W-:Y:S05]  /*0160*/  BSYNC.RECONVERGENT B0 ;  /* 0x0000000000007941 */ /* 0x000fea0003800200 */
.L_x_0:
[----:B------:R-:W-:-:S13]  /*0170*/  FSETP.GEU.AND P0, PT, R0, 0.85000002384185791016, PT ;  /* 0x3f59999a0000780b */ /* 0x000fda0003f0e000 */
[----:B------:R-:W-:Y:S05]  /*0180*/  @P0 EXIT ;  /* 0x000000000000094d */ /* 0x000fea0003800000 */
[----:B------:R-:W2:Y:S01]  /*0190*/  LDG.E R5, desc[UR4][R4.64] ;  /* 0x0000000404057981 */ /* 0x000ea2000c1e1900 */
[----:B------:R-:W0:Y:S02]  /*01a0*/  LDC.64 R2, c[0x0][0x3a0] ;  /* 0x0000e800ff027b82 */ /* 0x000e240000000a00 */
[----:B0-----:R-:W-:-:S05]  /*01b0*/  IMAD.WIDE R6, R6, 0x4, R2 ;  /* 0x0000000406067825 */ /* 0x001fca00078e0202 */
[----:B--2---:R-:W-:Y:S01]  /*01c0*/  STG.E desc[UR4][R6.64], R5 ;  /* 0x0000000506007986 */ /* 0x004fe2000c101904 */
[----:B------:R-:W-:Y:S05]  /*01d0*/  EXIT ;  /* 0x000000000000794d */ /* 0x000fea0003800000 */
        .weak           $__internal_0_$__cuda_sm3x_div_rn_noftz_f32_slowpath
        .type           $__internal_0_$__cuda_sm3x_div_rn_noftz_f32_slowpath,@function
        .size           $__internal_0_$__cuda_sm3x_div_rn_noftz_f32_slowpath,(.L_x_14 - $__internal_0_$__cuda_sm3x_div_rn_noftz_f32_slowpath)
$__internal_0_$__cuda_sm3x_div_rn_noftz_f32_slowpath:
[--C-:B------:R-:W-:Y:S01]  /*01e0*/  SHF.R.U32.HI R7, RZ, 0x17, R3.reuse ;  /* 0x00000017ff077819 */ /* 0x100fe20000011603 */
[----:B------:R-:W-:Y:S01]  /*01f0*/  BSSY.RECONVERGENT B1, `(.L_x_2) ;  /* 0x0000064000017945 */ /* 0x000fe20003800200 */
[--C-:B------:R-:W-:Y:S01]  /*0200*/  SHF.R.U32.HI R0, RZ, 0x17, R2.reuse ;  /* 0x00000017ff007819 */ /* 0x100fe20000011602 */
[----:B------:R-:W-:Y:S01]  /*0210*/  IMAD.MOV.U32 R10, RZ, RZ, R2 ;  /* 0x000000ffff0a7224 */ /* 0x000fe200078e0002 */
[----:B------:R-:W-:Y:S01]  /*0220*/  LOP3.LUT R9, R7, 0xff, RZ, 0xc0, !PT ;  /* 0x000000ff07097812 */ /* 0x000fe200078ec0ff */
[----:B------:R-:W-:Y:S01]  /*0230*/  IMAD.MOV.U32 R11, RZ, RZ, R3 ;  /* 0x000000ffff0b7224 */ /* 0x000fe200078e0003 */
[----:B------:R-:W-:-:S03]  /*0240*/  LOP3.LUT R0, R0, 0xff, RZ, 0xc0, !PT ;  /* 0x000000ff00007812 */ /* 0x000fc600078ec0ff */
[----:B------:R-:W-:Y:S02]  /*0250*/  VIADD R13, R9, 0xffffffff ;  /* 0xffffffff090d7836 */ /* 0x000fe40000000000 */
[----:B------:R-:W-:-:S03]  /*0260*/  VIADD R12, R0, 0xffffffff ;  /* 0xffffffff000c7836 */ /* 0x000fc60000000000 */
[----:B------:R-:W-:-:S04]  /*0270*/  ISETP.GT.U32.AND P0, PT, R13, 0xfd, PT ;  /* 0x000000fd0d00780c */ /* 0x000fc80003f04070 */
[----:B------:R-:W-:-:S13]  /*0280*/  ISETP.GT.U32.OR P0, PT, R12, 0xfd, P0 ;  /* 0x000000fd0c00780c */ /* 0x000fda0000704470 */
[----:B------:R-:W-:Y:S01]  /*0290*/  @!P0 IMAD.MOV.U32 R7, RZ, RZ, RZ ;  /* 0x000000ffff078224 */ /* 0x000fe200078e00ff */
[----:B------:R-:W-:Y:S06]  /*02a0*/  @!P0 BRA `(.L_x_3) ;  /* 0x00000000005c8947 */ /* 0x000fec0003800000 */
[----:B------:R-:W-:Y:S02]  /*02b0*/  FSETP.GTU.FTZ.AND P0, PT, |R2|, +INF , PT ;  /* 0x7f8000000200780b */ /* 0x000fe40003f1c200 */
[----:B------:R-:W-:-:S04]  /*02c0*/  FSETP.GTU.FTZ.AND P1, PT, |R3|, +INF , PT ;  /* 0x7f8000000300780b */ /* 0x000fc80003f3c200 */
[----:B------:R-:W-:-:S13]  /*02d0*/  PLOP3.LUT P0, PT, P0, P1, PT, 0xf8, 0x8f ;  /* 0x00000000008f781c */ /* 0x000fda0000703f70 */
[----:B------:R-:W-:Y:S05]  /*02e0*/  @P0 BRA `(.L_x_4) ;  /* 0x00000004004c0947 */ /* 0x000fea0003800000 */
[----:B------:R-:W-:-:S13]  /*02f0*/  LOP3.LUT P0, RZ, R11, 0x7fffffff, R10, 0xc8, !PT ;  /* 0x7fffffff0bff7812 */ /* 0x000fda000780c80a */
[----:B------:R-:W-:Y:S05]  /*0300*/  @!P0 BRA `(.L_x_5) ;  /* 0x00000004003c8947 */ /* 0x000fea0003800000 */
[C---:B------:R-:W-:Y:S02]  /*0310*/  FSETP.NEU.FTZ.AND P2, PT, |R2|.reuse, +INF , PT ;  /* 0x7f8000000200780b */ /* 0x040fe40003f5d200 */
[----:B------:R-:W-:Y:S02]  /*0320*/  FSETP.NEU.FTZ.AND P1, PT, |R3|, +INF , PT ;  /* 0x7f8000000300780b */ /* 0x000fe40003f3d200 */
[----:B------:R-:W-:-:S11]  /*0330*/  FSETP.NEU.FTZ.AND P0, PT, |R2|, +INF , PT ;  /* 0x7f8000000200780b */ /* 0x000fd60003f1d200 */
[----:B------:R-:W-:Y:S05]  /*0340*/  @!P1 BRA !P2, `(.L_x_5) ;  /* 0x00000004002c9947 */ /* 0x000fea0005000000 */
[----:B------:R-:W-:-:S04]  /*0350*/  LOP3.LUT P2, RZ, R10, 0x7fffffff, RZ, 0xc0, !PT ;  /* 0x7fffffff0aff7812 */ /* 0x000fc8000784c0ff */
[----:B------:R-:W-:-:S13]  /*0360*/  PLOP3.LUT P1, PT, P1, P2, PT, 0x2f, 0xf2 ;  /* 0x0000000000f2781c */ /* 0x000fda0000f24577 */
[----:B------:R-:W-:Y:S05]  /*0370*/  @P1 BRA `(.L_x_6) ;  /* 0x0000000400181947 */ /* 0x000fea0003800000 */
[----:B------:R-:W-:-:S04]  /*0380*/  LOP3.LUT P1, RZ, R11, 0x7fffffff, RZ, 0xc0, !PT ;  /* 0x7fffffff0bff7812 */ /* 0x000fc8000782c0ff */
[----:B------:R-:W-:-:S13]  /*0390*/  PLOP3.LUT P0, PT, P0, P1, PT, 0x2f, 0xf2 ;  /* 0x0000000000f2781c */ /* 0x000fda0000702577 */
[----:B------:R-:W-:Y:S05]  /*03a0*/  @P0 BRA `(.L_x_7) ;  /* 0x0000000400000947 */ /* 0x000fea0003800000 */
[----:B------:R-:W-:Y:S02]  /*03b0*/  ISETP.GE.AND P0, PT, R12, RZ, PT ;  /* 0x000000ff0c00720c */ /* 0x000fe40003f06270 */
[----:B------:R-:W-:-:S11]  /*03c0*/  ISETP.GE.AND P1, PT, R13, RZ, PT ;  /* 0x000000ff0d00720c */ /* 0x000fd60003f26270 */
[----:B------:R-:W-:Y:S02]  /*03d0*/  @P0 IMAD.MOV.U32 R7, RZ, RZ, RZ ;  /* 0x000000ffff070224 */ /* 0x000fe400078e00ff */
[----:B------:R-:W-:Y:S01]  /*03e0*/  @!P0 FFMA R10, R2, 1.84467440737095516160e+19, RZ ;  /* 0x5f800000020a8823 */ /* 0x000fe200000000ff */
[----:B------:R-:W-:Y:S02]  /*03f0*/  @!P0 IMAD.MOV.U32 R7, RZ, RZ, -0x40 ;  /* 0xffffffc0ff078424 */ /* 0x000fe400078e00ff */
[----:B------:R-:W-:Y:S02]  /*0400*/  @!P1 FFMA R11, R3, 1.84467440737095516160e+19, RZ ;  /* 0x5f800000030b9823 */ /* 0x000fe400000000ff */
[----:B------:R-:W-:-:S07]  /*0410*/  @!P1 VIADD R7, R7, 0x40 ;  /* 0x0000004007079836 */ /* 0x000fce0000000000 */
.L_x_3:
[----:B------:R-:W-:Y:S01]  /*0420*/  LEA R2, R9, 0xc0800000, 0x17 ;  /* 0xc080000009027811 */ /* 0x000fe200078eb8ff */
[----:B------:R-:W-:Y:S04]  /*0430*/  BSSY.RECONVERGENT B2, `(.L_x_8) ;  /* 0x0000036000027945 */ /* 0x000fe80003800200 */
[----:B------:R-:W-:Y:S02]  /*0440*/  IMAD.IADD R11, R11, 0x1, -R2 ;  /* 0x000000010b0b7824 */ /* 0x000fe400078e0a02 */
[----:B------:R-:W-:Y:S02]  /*0450*/  VIADD R2, R0, 0xffffff81 ;  /* 0xffffff8100027836 */ /* 0x000fe40000000000 */
[----:B------:R-:W0:Y:S01]  /*0460*/  MUFU.RCP R3, R11 ;  /* 0x0000000b00037308 */ /* 0x000e220000001000 */
[----:B------:R-:W-:Y:S01]  /*0470*/  FADD.FTZ R13, -R11, -RZ ;  /* 0x800000ff0b0d7221 */ /* 0x000fe20000010100 */
[----:B------:R-:W-:-:S03]  /*0480*/  IMAD R0, R2, -0x800000, R10 ;  /* 0xff80000002007824 */ /* 0x000fc600078e020a */
[----:B0-----:R-:W-:-:S04]  /*0490*/  FFMA R12, R3, R13, 1 ;  /* 0x3f800000030c7423 */ /* 0x001fc8000000000d */
[----:B------:R-:W-:-:S04]  /*04a0*/  FFMA R12, R3, R12, R3 ;  /* 0x0000000c030c7223 */ /* 0x000fc80000000003 */
[----:B------:R-:W-:-:S04]  /*04b0*/  FFMA R3, R0, R12, RZ ;  /* 0x0000000c00037223 */ /* 0x000fc800000000ff */
[----:B------:R-:W-:-:S04]  /*04c0*/  FFMA R10, R13, R3, R0 ;  /* 0x000000030d0a7223 */ /* 0x000fc80000000000 */
[----:B------:R-:W-:Y:S01]  /*04d0*/  FFMA R3, R12, R10, R3 ;  /* 0x0000000a0c037223 */ /* 0x000fe20000000003 */
[----:B------:R-:W-:-:S03]  /*04e0*/  IADD3 R10, PT, PT, R2, 0x7f, -R9 ;  /* 0x0000007f020a7810 */ /* 0x000fc60007ffe809 */
[----:B------:R-:W-:Y:S02]  /*04f0*/  FFMA R14, R13, R3, R0 ;  /* 0x000000030d0e7223 */ /* 0x000fe40000000000 */
[----:B------:R-:W-:Y:S02]  /*0500*/  IMAD.IADD R7, R10, 0x1, R7 ;  /* 0x000000010a077824 */ /* 0x000fe400078e0207 */
[----:B------:R-:W-:-:S05]  /*0510*/  FFMA R0, R12, R14, R3 ;  /* 0x0000000e0c007223 */ /* 0x000fca0000000003 */
[----:B------:R-:W-:-:S04]  /*0520*/  SHF.R.U32.HI R2, RZ, 0x17, R0 ;  /* 0x00000017ff027819 */ /* 0x000fc80000011600 */
[----:B------:R-:W-:-:S05]  /*0530*/  LOP3.LUT R2, R2, 0xff, RZ, 0xc0, !PT ;  /* 0x000000ff02027812 */ /* 0x000fca00078ec0ff */
[----:B------:R-:W-:-:S04]  /*0540*/  IMAD.IADD R9, R2, 0x1, R7 ;  /* 0x0000000102097824 */ /* 0x000fc800078e0207 */
[----:B------:R-:W-:-:S05]  /*0550*/  VIADD R2, R9, 0xffffffff ;  /* 0xffffffff09027836 */ /* 0x000fca0000000000 */
[----:B------:R-:W-:-:S13]  /*0560*/  ISETP.GE.U32.AND P0, PT, R2, 0xfe, PT ;  /* 0x000000fe0200780c */ /* 0x000fda0003f06070 */
[----:B------:R-:W-:Y:S05]  /*0570*/  @!P0 BRA `(.L_x_9) ;  /* 0x0000000000808947 */ /* 0x000fea0003800000 */
[----:B------:R-:W-:-:S13]  /*0580*/  ISETP.GT.AND P0, PT, R9, 0xfe, PT ;  /* 0x000000fe0900780c */ /* 0x000fda0003f04270 */
[----:B------:R-:W-:Y:S05]  /*0590*/  @P0 BRA `(.L_x_10) ;  /* 0x00000000006c0947 */ /* 0x000fea0003800000 */
[----:B------:R-:W-:-:S13]  /*05a0*/  ISETP.GE.AND P0, PT, R9, 0x1, PT ;  /* 0x000000010900780c */ /* 0x000fda0003f06270 */
[----:B------:R-:W-:Y:S05]  /*05b0*/  @P0 BRA `(.L_x_11) ;  /* 0x0000000000740947 */ /* 0x000fea0003800000 */
[----:B------:R-:W-:Y:S02]  /*05c0*/  ISETP.GE.AND P0, PT, R9, -0x18, PT ;  /* 0xffffffe80900780c */ /* 0x000fe40003f06270 */
[----:B------:R-:W-:-:S11]  /*05d0*/  LOP3.LUT R0, R0, 0x80000000, RZ, 0xc0, !PT ;  /* 0x8000000000007812 */ /* 0x000fd600078ec0ff */
[----:B------:R-:W-:Y:S05]  /*05e0*/  @!P0 BRA `(.L_x_11) ;  /* 0x0000000000688947 */ /* 0x000fea0003800000 */
[-C--:B------:R-:W-:Y:S01]  /*05f0*/  FFMA.RZ R2, R12, R14.reuse, R3 ;  /* 0x0000000e0c027223 */ /* 0x080fe2000000c003 */
[C---:B------:R-:W-:Y:S01]  /*0600*/  VIADD R10, R9.reuse, 0x20 ;  /* 0x00000020090a7836 */ /* 0x040fe20000000000 */
[C---:B------:R-:W-:Y:S02]  /*0610*/  ISETP.NE.AND P2, PT, R9.reuse, RZ, PT ;  /* 0x000000ff0900720c */ /* 0x040fe40003f45270 */
[----:B------:R-:W-:Y:S01]  /*0620*/  ISETP.NE.AND P1, PT, R9, RZ, PT ;  /* 0x000000ff0900720c */ /* 0x000fe20003f25270 */
[----:B------:R-:W-:Y:S01]  /*0630*/  IMAD.MOV R9, RZ, RZ, -R9 ;  /* 0x000000ffff097224 */ /* 0x000fe200078e0a09 */
[----:B------:R-:W-:Y:S01]  /*0640*/  LOP3.LUT R7, R2, 0x7fffff, RZ, 0xc0, !PT ;  /* 0x007fffff02077812 */ /* 0x000fe200078ec0ff */
[CCC-:B------:R-:W-:Y:S01]  /*0650*/  FFMA.RP R2, R12.reuse, R14.reuse, R3.reuse ;  /* 0x0000000e0c027223 */ /* 0x1c0fe20000008003 */
[----:B------:R-:W-:Y:S02]  /*0660*/  FFMA.RM R3, R12, R14, R3 ;  /* 0x0000000e0c037223 */ /* 0x000fe40000004003 */
[----:B------:R-:W-:-:S03]  /*0670*/  LOP3.LUT R7, R7, 0x800000, RZ, 0xfc, !PT ;  /* 0x0080000007077812 */ /* 0x000fc600078efcff */
[----:B------:R-:W-:Y:S02]  /*0680*/  FSETP.NEU.FTZ.AND P0, PT, R2, R3, PT ;  /* 0x000000030200720b */ /* 0x000fe40003f1d000 */
[----:B------:R-:W-:Y:S02]  /*0690*/  SHF.L.U32 R10, R7, R10, RZ ;  /* 0x0000000a070a7219 */ /* 0x000fe400000006ff */
[----:B------:R-:W-:Y:S02]  /*06a0*/  SEL R2, R9, RZ, P2 ;  /* 0x000000ff09027207 */ /* 0x000fe40001000000 */
[----:B------:R-:W-:Y:S02]  /*06b0*/  ISETP.NE.AND P1, PT, R10, RZ, P1 ;  /* 0x000000ff0a00720c */ /* 0x000fe40000f25270 */
[----:B------:R-:W-:Y:S02]  /*06c0*/  SHF.R.U32.HI R2, RZ, R2, R7 ;  /* 0x00000002ff027219 */ /* 0x000fe40000011607 */
[----:B------:R-:W-:-:S02]  /*06d0*/  PLOP3.LUT P0, PT, P0, P1, PT, 0xf8, 0x8f ;  /* 0x00000000008f781c */ /* 0x000fc40000703f70 */
[----:B------:R-:W-:Y:S02]  /*06e0*/  SHF.R.U32.HI R10, RZ, 0x1, R2 ;  /* 0x00000001ff0a7819 */ /* 0x000fe40000011602 */
[----:B------:R-:W-:-:S04]  /*06f0*/  SEL R3, RZ, 0x1, !P0 ;  /* 0x00000001ff037807 */ /* 0x000fc80004000000 */
[----:B------:R-:W-:-:S04]  /*0700*/  LOP3.LUT R3, R3, 0x1, R10, 0xf8, !PT ;  /* 0x0000000103037812 */ /* 0x000fc800078ef80a */
[----:B------:R-:W-:-:S05]  /*0710*/  LOP3.LUT R3, R3, R2, RZ, 0xc0, !PT ;  /* 0x0000000203037212 */ /* 0x000fca00078ec0ff */
[----:B------:R-:W-:-:S05]  /*0720*/  IMAD.IADD R3, R10, 0x1, R3 ;  /* 0x000000010a037824 */ /* 0x000fca00078e0203 */
[----:B------:R-:W-:Y:S01]  /*0730*/  LOP3.LUT R0, R3, R0, RZ, 0xfc, !PT ;  /* 0x0000000003007212 */ /* 0x000fe200078efcff */
[----:B------:R-:W-:Y:S06]  /*0740*/  BRA `(.L_x_11) ;  /* 0x0000000000107947 */ /* 0x000fec0003800000 */
.L_x_10:
[----:B------:R-:W-:-:S04]  /*0750*/  LOP3.LUT R0, R0, 0x80000000, RZ, 0xc0, !PT ;  /* 0x8000000000007812 */ /* 0x000fc800078ec0ff */
[----:B------:R-:W-:Y:S01]  /*0760*/  LOP3.LUT R0, R0, 0x7f800000, RZ, 0xfc, !PT ;  /* 0x7f80000000007812 */ /* 0x000fe200078efcff */
[----:B------:R-:W-:Y:S06]  /*0770*/  BRA `(.L_x_11) ;  /* 0x0000000000047947 */ /* 0x000fec0003800000 */
.L_x_9:
[----:B------:R-:W-:-:S07]  /*0780*/  IMAD R0, R7, 0x800000, R0 ;  /* 0x0080000007007824 */ /* 0x000fce00078e0200 */
.L_x_11:
[----:B------:R-:W-:Y:S05]  /*0790*/  BSYNC.RECONVERGENT B2 ;  /* 0x0000000000027941 */ /* 0x000fea0003800200 */
.L_x_8:
[----:B------:R-:W-:Y:S05]  /*07a0*/  BRA `(.L_x_12) ;  /* 0x0000000000207947 */ /* 0x000fea0003800000 */
.L_x_7:
[----:B------:R-:W-:-:S04]  /*07b0*/  LOP3.LUT R0, R11, 0x80000000, R10, 0x48, !PT ;  /* 0x800000000b007812 */ /* 0x000fc800078e480a */
[----:B------:R-:W-:Y:S01]  /*07c0*/  LOP3.LUT R0, R0, 0x7f800000, RZ, 0xfc, !PT ;  /* 0x7f80000000007812 */ /* 0x000fe200078efcff */
[----:B------:R-:W-:Y:S06]  /*07d0*/  BRA `(.L_x_12) ;  /* 0x0000000000147947 */ /* 0x000fec0003800000 */
.L_x_6:
[----:B------:R-:W-:Y:S01]  /*07e0*/  LOP3.LUT R0, R11, 0x80000000, R10, 0x48, !PT ;  /* 0x800000000b007812 */ /* 0x000fe200078e480a */
[----:B------:R-:W-:Y:S06]  /*07f0*/  BRA `(.L_x_12) ;  /* 0x00000000000c7947 */ /* 0x000fec0003800000 */
.L_x_5:
[----:B------:R-:W0:Y:S01]  /*0800*/  MUFU.RSQ R0, -QNAN ;  /* 0xffc0000000007908 */ /* 0x000e220000001400 */
[----:B------:R-:W-:Y:S05]  /*0810*/  BRA `(.L_x_12) ;  /* 0x0000000000047947 */ /* 0x000fea0003800000 */
.L_x_4:
[----:B------:R-:W-:-:S07]  /*0820*/  FADD.FTZ R0, R2, R3 ;  /* 0x0000000302007221 */ /* 0x000fce0000010000 */
.L_x_12:
[----:B------:R-:W-:Y:S05]  /*0830*/  BSYNC.RECONVERGENT B1 ;  /* 0x0000000000017941 */ /* 0x000fea0003800200 */
.L_x_2:
[----:B------:R-:W-:-:S04]  /*0840*/  IMAD.MOV.U32 R9, RZ, RZ, 0x0 ;  /* 0x00000000ff097424 */ /* 0x000fc800078e00ff */
[----:B0-----:R-:W-:Y:S05]  /*0850*/  RET.REL.NODEC R8 `(_Z5ratioPK4int2PS_PK6float2S5_Pi) ;  /* 0xfffffff408e87950 */ /* 0x001fea0003c3ffff */
.L_x_13:
[----:B------:R-:W-:-:S00]  /*0860*/  BRA `(.L_x_13) ;  /* 0xfffffffc00fc7947 */ /* 0x000fc0000383ffff */
[----:B------:R-:W-:-:S00]  /*0870*/  NOP ;  /* 0x0000000000007918 */ /* 0x000fc00000000000 */
        /* <DEDUP_REMOVED lines=8> */
.L_x_14:


//--------------------- .nv.shared.reserved.0     --------------------------
	.section	.nv.shared.reserved.0,"aw",@nobits
	.weak		__nv_reservedSMEM_offset_0_alias
	.size		__nv_reservedSMEM_offset_0_alias, 0, 64
	.other		__nv_reservedSMEM_offset_0_alias,@"STO_CUDA_RESERVED_SHARED STV_DEFAULT"
__nv_reservedSMEM_offset_0_alias:
	.zero		0
	.zero		64


//--------------------- .nv.constant0._Z5ratioPK4int2PS_PK6float2S5_Pi --------------------------
	.section	.nv.constant0._Z5ratioPK4int2PS_PK6float2S5_Pi,"a",@progbits
	.sectionflags	@""
	.align	4
.nv.constant0._Z5ratioPK4int2PS_PK6float2S5_Pi:
	.zero		936


//--------------------- SYMBOLS --------------------------

	.type		.nv.reservedSmem.offset0,@object
	.size		.nv.reservedSmem.offset0,0x4
